//
// Generated by NVIDIA NVVM Compiler
//
// Compiler Build ID: CL-36424714
// Cuda compilation tools, release 13.0, V13.0.88
// Based on NVVM 20.0.0
//

.version 9.0
.target sm_100
.address_size 64

	// .globl	_Z6vecAddPfPKfS1_j

.visible .entry _Z6vecAddPfPKfS1_j(
	.param .u64 .ptr .align 1 _Z6vecAddPfPKfS1_j_param_0,
	.param .u64 .ptr .align 1 _Z6vecAddPfPKfS1_j_param_1,
	.param .u64 .ptr .align 1 _Z6vecAddPfPKfS1_j_param_2,
	.param .u32 _Z6vecAddPfPKfS1_j_param_3
)
{


	ret;

}


// ===== COMPILED SASS (sm_100) =====

	.target	sm_100

	.elftype	@"ET_EXEC"


//--------------------- .note.nv.tkinfo           --------------------------
	.section	.note.nv.tkinfo,"",@"SHT_NOTE"
	.sectionflags	@"SHF_NOTE_NV_TKINFO"
	.tkinfo
        /*0018*/ 	.word	0x00000002
        /*0030*/ 	.string	""
        /*0030*/ 	.string	"ptxas"
        /*0030*/ 	.string	"Cuda compilation tools, release 13.0, V13.0.88"
        /*0030*/ 	.string	"Build cuda_13.0.r13.0/compiler.36424714_0"
        /*0030*/ 	.string	"-arch sm_100 -m 64 "



//--------------------- .note.nv.cuinfo           --------------------------
	.section	.note.nv.cuinfo,"",@"SHT_NOTE"
	.sectionflags	@"SHF_NOTE_NV_CUINFO"
        /*0018*/ 	.short	0x0002
        /*001a*/ 	.short	0x0064
        /*001c*/ 	.short	0x0082
	.zero		2


//--------------------- .nv.info                  --------------------------
	.section	.nv.info,"",@"SHT_CUDA_INFO"
	.align	4


	//----- nvinfo : EIATTR_REGCOUNT
	.align		4
        /*0000*/ 	.byte	0x04, 0x2f
        /*0002*/ 	.short	(.L_1 - .L_0)
	.align		4
.L_0:
        /*0004*/ 	.word	index@(_Z6vecAddPfPKfS1_j)
        /*0008*/ 	.word	0x00000004


	//----- nvinfo : EIATTR_FRAME_SIZE
	.align		4
.L_1:
        /*000c*/ 	.byte	0x04, 0x11
        /*000e*/ 	.short	(.L_3 - .L_2)
	.align		4
.L_2:
        /*0010*/ 	.word	index@(_Z6vecAddPfPKfS1_j)
        /*0014*/ 	.word	0x00000000


	//----- nvinfo : EIATTR_MIN_STACK_SIZE
	.align		4
.L_3:
        /*0018*/ 	.byte	0x04, 0x12
        /*001a*/ 	.short	(.L_5 - .L_4)
	.align		4
.L_4:
        /*001c*/ 	.word	index@(_Z6vecAddPfPKfS1_j)
        /*0020*/ 	.word	0x00000000
.L_5:


//--------------------- .nv.compat                --------------------------
	.section	.nv.compat,"",@"SHT_CUDA_COMPAT_INFO"
	.align	4
        /*0000*/ 	.byte	0x02, 0x09, 0x00, 0x00, 0x02, 0x02, 0x01, 0x00, 0x02, 0x05, 0x05, 0x00, 0x03, 0x07, 0x01, 0x01
        /*0010*/ 	.byte	0x02, 0x03, 0x00, 0x00, 0x02, 0x06, 0x01, 0x00, 0x04, 0x0b, 0x08, 0x00, 0x09, 0x00, 0x00, 0x00
        /*0020*/ 	.byte	0x00, 0x00, 0x00, 0x00


//--------------------- .nv.info._Z6vecAddPfPKfS1_j --------------------------
	.section	.nv.info._Z6vecAddPfPKfS1_j,"",@"SHT_CUDA_INFO"
	.sectionflags	@""
	.align	4


	//----- nvinfo : EIATTR_CUDA_API_VERSION
	.align		4
        /*0000*/ 	.byte	0x04, 0x37
        /*0002*/ 	.short	(.L_7 - .L_6)
.L_6:
        /*0004*/ 	.word	0x00000082


	//----- nvinfo : EIATTR_KPARAM_INFO
	.align		4
.L_7:
        /*0008*/ 	.byte	0x04, 0x17
        /*000a*/ 	.short	(.L_9 - .L_8)
.L_8:
        /*000c*/ 	.word	0x00000000
        /*0010*/ 	.short	0x0003
        /*0012*/ 	.short	0x0018
        /*0014*/ 	.byte	0x00, 0xf0, 0x11, 0x00


	//----- nvinfo : EIATTR_KPARAM_INFO
	.align		4
.L_9:
        /*0018*/ 	.byte	0x04, 0x17
        /*001a*/ 	.short	(.L_11 - .L_10)
.L_10:
        /*001c*/ 	.word	0x00000000
        /*0020*/ 	.short	0x0002
        /*0022*/ 	.short	0x0010
        /*0024*/ 	.byte	0x00, 0xf5, 0x21, 0x00


	//----- nvinfo : EIATTR_KPARAM_INFO
	.align		4
.L_11:
        /*0028*/ 	.byte	0x04, 0x17
        /*002a*/ 	.short	(.L_13 - .L_12)
.L_12:
        /*002c*/ 	.word	0x00000000
        /*0030*/ 	.short	0x0001
        /*0032*/ 	.short	0x0008
        /*0034*/ 	.byte	0x00, 0xf5, 0x21, 0x00


	//----- nvinfo : EIATTR_KPARAM_INFO
	.align		4
.L_13:
        /*0038*/ 	.byte	0x04, 0x17
        /*003a*/ 	.short	(.L_15 - .L_14)
.L_14:
        /*003c*/ 	.word	0x00000000
        /*0040*/ 	.short	0x0000
        /*0042*/ 	.short	0x0000
        /*0044*/ 	.byte	0x00, 0xf5, 0x21, 0x00


	//----- nvinfo : EIATTR_SPARSE_MMA_MASK
	.align		4
.L_15:
        /*0048*/ 	.byte	0x03, 0x50
        /*004a*/ 	.short	0x0000


	//----- nvinfo : EIATTR_MAXREG_COUNT
	.align		4
        /*004c*/ 	.byte	0x03, 0x1b
        /*004e*/ 	.short	0x00ff


	//----- nvinfo : EIATTR_MERCURY_ISA_VERSION
	.align		4
        /*0050*/ 	.byte	0x03, 0x5f
        /*0052*/ 	.short	0x0101


	//----- nvinfo : EIATTR_VRC_CTA_INIT_COUNT
	.align		4
        /*0054*/ 	.byte	0x02, 0x4a
	.zero		1
	.zero		1


	//----- nvinfo : EIATTR_EXIT_INSTR_OFFSETS
	.align		4
        /*0058*/ 	.byte	0x04, 0x1c
        /*005a*/ 	.short	(.L_17 - .L_16)


	//   ....[0]....
.L_16:
        /*005c*/ 	.word	0x00000010


	//----- nvinfo : EIATTR_CBANK_PARAM_SIZE
	.align		4
.L_17:
        /*0060*/ 	.byte	0x03, 0x19
        /*0062*/ 	.short	0x001c


	//----- nvinfo : EIATTR_PARAM_CBANK
	.align		4
        /*0064*/ 	.byte	0x04, 0x0a
        /*0066*/ 	.short	(.L_19 - .L_18)
	.align		4
.L_18:
        /*0068*/ 	.word	index@(.nv.constant0._Z6vecAddPfPKfS1_j)
        /*006c*/ 	.short	0x0380
        /*006e*/ 	.short	0x001c


	//----- nvinfo : EIATTR_SW_WAR
	.align		4
.L_19:
        /*0070*/ 	.byte	0x04, 0x36
        /*0072*/ 	.short	(.L_21 - .L_20)
.L_20:
        /*0074*/ 	.word	0x00000008
.L_21:


//--------------------- .nv.callgraph             --------------------------
	.section	.nv.callgraph,"",@"SHT_CUDA_CALLGRAPH"
	.align	4
	.sectionentsize	8
	.align		4
        /*0000*/ 	.word	0x00000000
	.align		4
        /*0004*/ 	.word	0xffffffff
	.align		4
        /*0008*/ 	.word	0x00000000
	.align		4
        /*000c*/ 	.word	0xfffffffe
	.align		4
        /*0010*/ 	.word	0x00000000
	.align		4
        /*0014*/ 	.word	0xfffffffd
	.align		4
        /*0018*/ 	.word	0x00000000
	.align		4
        /*001c*/ 	.word	0xfffffffc


//--------------------- .text._Z6vecAddPfPKfS1_j  --------------------------
	.section	.text._Z6vecAddPfPKfS1_j,"ax",@progbits
	.align	128
        .global         _Z6vecAddPfPKfS1_j
        .type           _Z6vecAddPfPKfS1_j,@function
        .size           _Z6vecAddPfPKfS1_j,(.L_x_1 - _Z6vecAddPfPKfS1_j)
        .other          _Z6vecAddPfPKfS1_j,@"STO_CUDA_ENTRY STV_DEFAULT"
_Z6vecAddPfPKfS1_j:
.text._Z6vecAddPfPKfS1_j:
[----:B------:R-:W-:Y:S01]  /*0000*/  LDC R1, c[0x0][0x37c] ;  /* 0x0000df00ff017b82 */ /* 0x000fe20000000800 */
[----:B------:R-:W-:Y:S05]  /*0010*/  EXIT ;  /* 0x000000000000794d */ /* 0x000fea0003800000 */
.L_x_0:
[----:B------:R-:W-:-:S00]  /*0020*/  BRA `(.L_x_0) ;  /* 0xfffffffc00fc7947 */ /* 0x000fc0000383ffff */
[----:B------:R-:W-:-:S00]  /*0030*/  NOP ;  /* 0x0000000000007918 */ /* 0x000fc00000000000 */
        /* <DEDUP_REMOVED lines=12> */
.L_x_1:


//--------------------- .nv.shared.reserved.0     --------------------------
	.section	.nv.shared.reserved.0,"aw",@nobits
	.weak		__nv_reservedSMEM_offset_0_alias
	.size		__nv_reservedSMEM_offset_0_alias, 0, 64
	.other		__nv_reservedSMEM_offset_0_alias,@"STO_CUDA_RESERVED_SHARED STV_DEFAULT"
__nv_reservedSMEM_offset_0_alias:
	.zero		0
	.zero		64


//--------------------- .nv.constant0._Z6vecAddPfPKfS1_j --------------------------
	.section	.nv.constant0._Z6vecAddPfPKfS1_j,"a",@progbits
	.sectionflags	@""
	.align	4
.nv.constant0._Z6vecAddPfPKfS1_j:
	.zero		924


//--------------------- SYMBOLS --------------------------

	.type		.nv.reservedSmem.offset0,@object
	.size		.nv.reservedSmem.offset0,0x4
